//
// Generated by NVIDIA NVVM Compiler
//
// Compiler Build ID: CL-36424714
// Cuda compilation tools, release 13.0, V13.0.88
// Based on NVVM 20.0.0
//

.version 9.0
.target sm_100
.address_size 64

	// .globl	_Z11blockTile1DiiiPfS_S_ii
// _ZZ11blockTile1DiiiPfS_S_iiE2As has been demoted
// _ZZ11blockTile1DiiiPfS_S_iiE2Bs has been demoted

.visible .entry _Z11blockTile1DiiiPfS_S_ii(
	.param .u32 _Z11blockTile1DiiiPfS_S_ii_param_0,
	.param .u32 _Z11blockTile1DiiiPfS_S_ii_param_1,
	.param .u32 _Z11blockTile1DiiiPfS_S_ii_param_2,
	.param .u64 .ptr .align 1 _Z11blockTile1DiiiPfS_S_ii_param_3,
	.param .u64 .ptr .align 1 _Z11blockTile1DiiiPfS_S_ii_param_4,
	.param .u64 .ptr .align 1 _Z11blockTile1DiiiPfS_S_ii_param_5,
	.param .u32 _Z11blockTile1DiiiPfS_S_ii_param_6,
	.param .u32 _Z11blockTile1DiiiPfS_S_ii_param_7
)
{
	.reg .pred 	%p<2>;
	.reg .b32 	%r<28>;
	.reg .b32 	%f<182>;
	.reg .b64 	%rd<33>;
	// demoted variable
	.shared .align 4 .b8 _ZZ11blockTile1DiiiPfS_S_iiE2As[2048];
	// demoted variable
	.shared .align 4 .b8 _ZZ11blockTile1DiiiPfS_S_iiE2Bs[2048];
	ld.param.u64 	%rd8, [_Z11blockTile1DiiiPfS_S_ii_param_3];
	ld.param.u64 	%rd9, [_Z11blockTile1DiiiPfS_S_ii_param_4];
	ld.param.u64 	%rd7, [_Z11blockTile1DiiiPfS_S_ii_param_5];
	ld.param.u32 	%r10, [_Z11blockTile1DiiiPfS_S_ii_param_6];
	ld.param.u32 	%r11, [_Z11blockTile1DiiiPfS_S_ii_param_7];
	cvta.to.global.u64 	%rd10, %rd9;
	cvta.to.global.u64 	%rd11, %rd8;
	mov.u32 	%r13, %ctaid.x;
	mov.u32 	%r14, %ctaid.y;
	mul.lo.s32 	%r1, %r14, 261888;
	shl.b32 	%r2, %r13, 6;
	mov.u32 	%r3, %tid.x;
	and.b32  	%r15, %r3, 7;
	and.b32  	%r4, %r3, 63;
	mov.u32 	%r16, _ZZ11blockTile1DiiiPfS_S_iiE2As;
	shl.b32 	%r17, %r3, 2;
	add.s32 	%r5, %r16, %r17;
	mov.u32 	%r18, _ZZ11blockTile1DiiiPfS_S_iiE2Bs;
	add.s32 	%r6, %r18, %r17;
	shr.u32 	%r19, %r3, 4;
	and.b32  	%r20, %r19, 60;
	add.s32 	%r7, %r18, %r20;
	cvt.u64.u32 	%rd12, %r3;
	shr.u64 	%rd13, %rd12, 3;
	mul.wide.u32 	%rd14, %r1, 4;
	mad.lo.s64 	%rd15, %rd13, 16368, %rd14;
	mul.wide.u32 	%rd16, %r15, 4;
	add.s64 	%rd17, %rd15, %rd16;
	add.s64 	%rd32, %rd11, %rd17;
	shr.u64 	%rd18, %rd12, 6;
	mul.wide.u32 	%rd19, %r2, 4;
	mad.lo.s64 	%rd20, %rd18, 16368, %rd19;
	mul.wide.u32 	%rd21, %r4, 4;
	add.s64 	%rd22, %rd20, %rd21;
	add.s64 	%rd31, %rd10, %rd22;
	mov.b32 	%r27, 0;
	mov.f32 	%f174, 0f00000000;
	mov.f32 	%f175, %f174;
	mov.f32 	%f176, %f174;
	mov.f32 	%f177, %f174;
	mov.f32 	%f178, %f174;
	mov.f32 	%f179, %f174;
	mov.f32 	%f180, %f174;
	mov.f32 	%f181, %f174;
$L__BB0_1:
	ld.global.f32 	%f18, [%rd32];
	st.shared.f32 	[%r5], %f18;
	ld.global.f32 	%f19, [%rd31];
	st.shared.f32 	[%r6], %f19;
	bar.sync 	0;
	ld.shared.f32 	%f20, [%r7];
	ld.shared.f32 	%f21, [_ZZ11blockTile1DiiiPfS_S_iiE2As];
	fma.rn.f32 	%f22, %f20, %f21, %f181;
	ld.shared.f32 	%f23, [_ZZ11blockTile1DiiiPfS_S_iiE2As+32];
	fma.rn.f32 	%f24, %f20, %f23, %f180;
	ld.shared.f32 	%f25, [_ZZ11blockTile1DiiiPfS_S_iiE2As+64];
	fma.rn.f32 	%f26, %f20, %f25, %f179;
	ld.shared.f32 	%f27, [_ZZ11blockTile1DiiiPfS_S_iiE2As+96];
	fma.rn.f32 	%f28, %f20, %f27, %f178;
	ld.shared.f32 	%f29, [_ZZ11blockTile1DiiiPfS_S_iiE2As+128];
	fma.rn.f32 	%f30, %f20, %f29, %f177;
	ld.shared.f32 	%f31, [_ZZ11blockTile1DiiiPfS_S_iiE2As+160];
	fma.rn.f32 	%f32, %f20, %f31, %f176;
	ld.shared.f32 	%f33, [_ZZ11blockTile1DiiiPfS_S_iiE2As+192];
	fma.rn.f32 	%f34, %f20, %f33, %f175;
	ld.shared.f32 	%f35, [_ZZ11blockTile1DiiiPfS_S_iiE2As+224];
	fma.rn.f32 	%f36, %f20, %f35, %f174;
	ld.shared.f32 	%f37, [%r7+256];
	ld.shared.f32 	%f38, [_ZZ11blockTile1DiiiPfS_S_iiE2As+4];
	fma.rn.f32 	%f39, %f37, %f38, %f22;
	ld.shared.f32 	%f40, [_ZZ11blockTile1DiiiPfS_S_iiE2As+36];
	fma.rn.f32 	%f41, %f37, %f40, %f24;
	ld.shared.f32 	%f42, [_ZZ11blockTile1DiiiPfS_S_iiE2As+68];
	fma.rn.f32 	%f43, %f37, %f42, %f26;
	ld.shared.f32 	%f44, [_ZZ11blockTile1DiiiPfS_S_iiE2As+100];
	fma.rn.f32 	%f45, %f37, %f44, %f28;
	ld.shared.f32 	%f46, [_ZZ11blockTile1DiiiPfS_S_iiE2As+132];
	fma.rn.f32 	%f47, %f37, %f46, %f30;
	ld.shared.f32 	%f48, [_ZZ11blockTile1DiiiPfS_S_iiE2As+164];
	fma.rn.f32 	%f49, %f37, %f48, %f32;
	ld.shared.f32 	%f50, [_ZZ11blockTile1DiiiPfS_S_iiE2As+196];
	fma.rn.f32 	%f51, %f37, %f50, %f34;
	ld.shared.f32 	%f52, [_ZZ11blockTile1DiiiPfS_S_iiE2As+228];
	fma.rn.f32 	%f53, %f37, %f52, %f36;
	ld.shared.f32 	%f54, [%r7+512];
	ld.shared.f32 	%f55, [_ZZ11blockTile1DiiiPfS_S_iiE2As+8];
	fma.rn.f32 	%f56, %f54, %f55, %f39;
	ld.shared.f32 	%f57, [_ZZ11blockTile1DiiiPfS_S_iiE2As+40];
	fma.rn.f32 	%f58, %f54, %f57, %f41;
	ld.shared.f32 	%f59, [_ZZ11blockTile1DiiiPfS_S_iiE2As+72];
	fma.rn.f32 	%f60, %f54, %f59, %f43;
	ld.shared.f32 	%f61, [_ZZ11blockTile1DiiiPfS_S_iiE2As+104];
	fma.rn.f32 	%f62, %f54, %f61, %f45;
	ld.shared.f32 	%f63, [_ZZ11blockTile1DiiiPfS_S_iiE2As+136];
	fma.rn.f32 	%f64, %f54, %f63, %f47;
	ld.shared.f32 	%f65, [_ZZ11blockTile1DiiiPfS_S_iiE2As+168];
	fma.rn.f32 	%f66, %f54, %f65, %f49;
	ld.shared.f32 	%f67, [_ZZ11blockTile1DiiiPfS_S_iiE2As+200];
	fma.rn.f32 	%f68, %f54, %f67, %f51;
	ld.shared.f32 	%f69, [_ZZ11blockTile1DiiiPfS_S_iiE2As+232];
	fma.rn.f32 	%f70, %f54, %f69, %f53;
	ld.shared.f32 	%f71, [%r7+768];
	ld.shared.f32 	%f72, [_ZZ11blockTile1DiiiPfS_S_iiE2As+12];
	fma.rn.f32 	%f73, %f71, %f72, %f56;
	ld.shared.f32 	%f74, [_ZZ11blockTile1DiiiPfS_S_iiE2As+44];
	fma.rn.f32 	%f75, %f71, %f74, %f58;
	ld.shared.f32 	%f76, [_ZZ11blockTile1DiiiPfS_S_iiE2As+76];
	fma.rn.f32 	%f77, %f71, %f76, %f60;
	ld.shared.f32 	%f78, [_ZZ11blockTile1DiiiPfS_S_iiE2As+108];
	fma.rn.f32 	%f79, %f71, %f78, %f62;
	ld.shared.f32 	%f80, [_ZZ11blockTile1DiiiPfS_S_iiE2As+140];
	fma.rn.f32 	%f81, %f71, %f80, %f64;
	ld.shared.f32 	%f82, [_ZZ11blockTile1DiiiPfS_S_iiE2As+172];
	fma.rn.f32 	%f83, %f71, %f82, %f66;
	ld.shared.f32 	%f84, [_ZZ11blockTile1DiiiPfS_S_iiE2As+204];
	fma.rn.f32 	%f85, %f71, %f84, %f68;
	ld.shared.f32 	%f86, [_ZZ11blockTile1DiiiPfS_S_iiE2As+236];
	fma.rn.f32 	%f87, %f71, %f86, %f70;
	ld.shared.f32 	%f88, [%r7+1024];
	ld.shared.f32 	%f89, [_ZZ11blockTile1DiiiPfS_S_iiE2As+16];
	fma.rn.f32 	%f90, %f88, %f89, %f73;
	ld.shared.f32 	%f91, [_ZZ11blockTile1DiiiPfS_S_iiE2As+48];
	fma.rn.f32 	%f92, %f88, %f91, %f75;
	ld.shared.f32 	%f93, [_ZZ11blockTile1DiiiPfS_S_iiE2As+80];
	fma.rn.f32 	%f94, %f88, %f93, %f77;
	ld.shared.f32 	%f95, [_ZZ11blockTile1DiiiPfS_S_iiE2As+112];
	fma.rn.f32 	%f96, %f88, %f95, %f79;
	ld.shared.f32 	%f97, [_ZZ11blockTile1DiiiPfS_S_iiE2As+144];
	fma.rn.f32 	%f98, %f88, %f97, %f81;
	ld.shared.f32 	%f99, [_ZZ11blockTile1DiiiPfS_S_iiE2As+176];
	fma.rn.f32 	%f100, %f88, %f99, %f83;
	ld.shared.f32 	%f101, [_ZZ11blockTile1DiiiPfS_S_iiE2As+208];
	fma.rn.f32 	%f102, %f88, %f101, %f85;
	ld.shared.f32 	%f103, [_ZZ11blockTile1DiiiPfS_S_iiE2As+240];
	fma.rn.f32 	%f104, %f88, %f103, %f87;
	ld.shared.f32 	%f105, [%r7+1280];
	ld.shared.f32 	%f106, [_ZZ11blockTile1DiiiPfS_S_iiE2As+20];
	fma.rn.f32 	%f107, %f105, %f106, %f90;
	ld.shared.f32 	%f108, [_ZZ11blockTile1DiiiPfS_S_iiE2As+52];
	fma.rn.f32 	%f109, %f105, %f108, %f92;
	ld.shared.f32 	%f110, [_ZZ11blockTile1DiiiPfS_S_iiE2As+84];
	fma.rn.f32 	%f111, %f105, %f110, %f94;
	ld.shared.f32 	%f112, [_ZZ11blockTile1DiiiPfS_S_iiE2As+116];
	fma.rn.f32 	%f113, %f105, %f112, %f96;
	ld.shared.f32 	%f114, [_ZZ11blockTile1DiiiPfS_S_iiE2As+148];
	fma.rn.f32 	%f115, %f105, %f114, %f98;
	ld.shared.f32 	%f116, [_ZZ11blockTile1DiiiPfS_S_iiE2As+180];
	fma.rn.f32 	%f117, %f105, %f116, %f100;
	ld.shared.f32 	%f118, [_ZZ11blockTile1DiiiPfS_S_iiE2As+212];
	fma.rn.f32 	%f119, %f105, %f118, %f102;
	ld.shared.f32 	%f120, [_ZZ11blockTile1DiiiPfS_S_iiE2As+244];
	fma.rn.f32 	%f121, %f105, %f120, %f104;
	ld.shared.f32 	%f122, [%r7+1536];
	ld.shared.f32 	%f123, [_ZZ11blockTile1DiiiPfS_S_iiE2As+24];
	fma.rn.f32 	%f124, %f122, %f123, %f107;
	ld.shared.f32 	%f125, [_ZZ11blockTile1DiiiPfS_S_iiE2As+56];
	fma.rn.f32 	%f126, %f122, %f125, %f109;
	ld.shared.f32 	%f127, [_ZZ11blockTile1DiiiPfS_S_iiE2As+88];
	fma.rn.f32 	%f128, %f122, %f127, %f111;
	ld.shared.f32 	%f129, [_ZZ11blockTile1DiiiPfS_S_iiE2As+120];
	fma.rn.f32 	%f130, %f122, %f129, %f113;
	ld.shared.f32 	%f131, [_ZZ11blockTile1DiiiPfS_S_iiE2As+152];
	fma.rn.f32 	%f132, %f122, %f131, %f115;
	ld.shared.f32 	%f133, [_ZZ11blockTile1DiiiPfS_S_iiE2As+184];
	fma.rn.f32 	%f134, %f122, %f133, %f117;
	ld.shared.f32 	%f135, [_ZZ11blockTile1DiiiPfS_S_iiE2As+216];
	fma.rn.f32 	%f136, %f122, %f135, %f119;
	ld.shared.f32 	%f137, [_ZZ11blockTile1DiiiPfS_S_iiE2As+248];
	fma.rn.f32 	%f138, %f122, %f137, %f121;
	ld.shared.f32 	%f139, [%r7+1792];
	ld.shared.f32 	%f140, [_ZZ11blockTile1DiiiPfS_S_iiE2As+28];
	fma.rn.f32 	%f181, %f139, %f140, %f124;
	ld.shared.f32 	%f141, [_ZZ11blockTile1DiiiPfS_S_iiE2As+60];
	fma.rn.f32 	%f180, %f139, %f141, %f126;
	ld.shared.f32 	%f142, [_ZZ11blockTile1DiiiPfS_S_iiE2As+92];
	fma.rn.f32 	%f179, %f139, %f142, %f128;
	ld.shared.f32 	%f143, [_ZZ11blockTile1DiiiPfS_S_iiE2As+124];
	fma.rn.f32 	%f178, %f139, %f143, %f130;
	ld.shared.f32 	%f144, [_ZZ11blockTile1DiiiPfS_S_iiE2As+156];
	fma.rn.f32 	%f177, %f139, %f144, %f132;
	ld.shared.f32 	%f145, [_ZZ11blockTile1DiiiPfS_S_iiE2As+188];
	fma.rn.f32 	%f176, %f139, %f145, %f134;
	ld.shared.f32 	%f146, [_ZZ11blockTile1DiiiPfS_S_iiE2As+220];
	fma.rn.f32 	%f175, %f139, %f146, %f136;
	ld.shared.f32 	%f147, [_ZZ11blockTile1DiiiPfS_S_iiE2As+252];
	fma.rn.f32 	%f174, %f139, %f147, %f138;
	bar.sync 	0;
	add.s32 	%r9, %r27, 8;
	add.s64 	%rd32, %rd32, 32;
	add.s64 	%rd31, %rd31, 130944;
	setp.lt.u32 	%p1, %r27, 4084;
	mov.u32 	%r27, %r9;
	@%p1 bra 	$L__BB0_1;
	add.s32 	%r21, %r1, %r2;
	add.s32 	%r22, %r21, %r4;
	cvt.rn.f32.s32 	%f148, %r11;
	cvt.rn.f32.s32 	%f149, %r10;
	shr.u32 	%r23, %r3, 3;
	and.b32  	%r24, %r23, 120;
	cvta.to.global.u64 	%rd23, %rd7;
	mul.lo.s32 	%r25, %r24, 4092;
	add.s32 	%r26, %r22, %r25;
	mul.wide.u32 	%rd24, %r26, 4;
	add.s64 	%rd25, %rd23, %rd24;
	ld.global.f32 	%f150, [%rd25];
	mul.f32 	%f151, %f150, %f148;
	fma.rn.f32 	%f152, %f181, %f149, %f151;
	st.global.f32 	[%rd25], %f152;
	cvt.u64.u32 	%rd26, %r22;
	cvt.u64.u32 	%rd27, %r25;
	add.s64 	%rd28, %rd26, %rd27;
	shl.b64 	%rd29, %rd28, 2;
	add.s64 	%rd30, %rd23, %rd29;
	ld.global.f32 	%f153, [%rd30+16368];
	mul.f32 	%f154, %f153, %f148;
	fma.rn.f32 	%f155, %f180, %f149, %f154;
	st.global.f32 	[%rd30+16368], %f155;
	ld.global.f32 	%f156, [%rd30+32736];
	mul.f32 	%f157, %f156, %f148;
	fma.rn.f32 	%f158, %f179, %f149, %f157;
	st.global.f32 	[%rd30+32736], %f158;
	ld.global.f32 	%f159, [%rd30+49104];
	mul.f32 	%f160, %f159, %f148;
	fma.rn.f32 	%f161, %f178, %f149, %f160;
	st.global.f32 	[%rd30+49104], %f161;
	ld.global.f32 	%f162, [%rd30+65472];
	mul.f32 	%f163, %f162, %f148;
	fma.rn.f32 	%f164, %f177, %f149, %f163;
	st.global.f32 	[%rd30+65472], %f164;
	ld.global.f32 	%f165, [%rd30+81840];
	mul.f32 	%f166, %f165, %f148;
	fma.rn.f32 	%f167, %f176, %f149, %f166;
	st.global.f32 	[%rd30+81840], %f167;
	ld.global.f32 	%f168, [%rd30+98208];
	mul.f32 	%f169, %f168, %f148;
	fma.rn.f32 	%f170, %f175, %f149, %f169;
	st.global.f32 	[%rd30+98208], %f170;
	ld.global.f32 	%f171, [%rd30+114576];
	mul.f32 	%f172, %f171, %f148;
	fma.rn.f32 	%f173, %f174, %f149, %f172;
	st.global.f32 	[%rd30+114576], %f173;
	ret;

}


// ===== COMPILED SASS (sm_100) =====

	.target	sm_100

	.elftype	@"ET_EXEC"


//--------------------- .note.nv.tkinfo           --------------------------
	.section	.note.nv.tkinfo,"",@"SHT_NOTE"
	.sectionflags	@"SHF_NOTE_NV_TKINFO"
	.tkinfo
        /*0018*/ 	.word	0x00000002
        /*0030*/ 	.string	""
        /*0030*/ 	.string	"ptxas"
        /*0030*/ 	.string	"Cuda compilation tools, release 13.0, V13.0.88"
        /*0030*/ 	.string	"Build cuda_13.0.r13.0/compiler.36424714_0"
        /*0030*/ 	.string	"-arch sm_100 -m 64 "



//--------------------- .note.nv.cuinfo           --------------------------
	.section	.note.nv.cuinfo,"",@"SHT_NOTE"
	.sectionflags	@"SHF_NOTE_NV_CUINFO"
        /*0018*/ 	.short	0x0002
        /*001a*/ 	.short	0x0064
        /*001c*/ 	.short	0x0082
	.zero		2


//--------------------- .nv.info                  --------------------------
	.section	.nv.info,"",@"SHT_CUDA_INFO"
	.align	4


	//----- nvinfo : EIATTR_REGCOUNT
	.align		4
        /*0000*/ 	.byte	0x04, 0x2f
        /*0002*/ 	.short	(.L_1 - .L_0)
	.align		4
.L_0:
        /*0004*/ 	.word	index@(_Z11blockTile1DiiiPfS_S_ii)
        /*0008*/ 	.word	0x0000002c


	//----- nvinfo : EIATTR_FRAME_SIZE
	.align		4
.L_1:
        /*000c*/ 	.byte	0x04, 0x11
        /*000e*/ 	.short	(.L_3 - .L_2)
	.align		4
.L_2:
        /*0010*/ 	.word	index@(_Z11blockTile1DiiiPfS_S_ii)
        /*0014*/ 	.word	0x00000000


	//----- nvinfo : EIATTR_MIN_STACK_SIZE
	.align		4
.L_3:
        /*0018*/ 	.byte	0x04, 0x12
        /*001a*/ 	.short	(.L_5 - .L_4)
	.align		4
.L_4:
        /*001c*/ 	.word	index@(_Z11blockTile1DiiiPfS_S_ii)
        /*0020*/ 	.word	0x00000000
.L_5:


//--------------------- .nv.compat                --------------------------
	.section	.nv.compat,"",@"SHT_CUDA_COMPAT_INFO"
	.align	4
        /*0000*/ 	.byte	0x02, 0x09, 0x00, 0x00, 0x02, 0x02, 0x01, 0x00, 0x02, 0x05, 0x05, 0x00, 0x03, 0x07, 0x01, 0x01
        /*0010*/ 	.byte	0x02, 0x03, 0x00, 0x00, 0x02, 0x06, 0x01, 0x00, 0x04, 0x0b, 0x08, 0x00, 0x09, 0x00, 0x00, 0x00
        /*0020*/ 	.byte	0x00, 0x00, 0x00, 0x00


//--------------------- .nv.info._Z11blockTile1DiiiPfS_S_ii --------------------------
	.section	.nv.info._Z11blockTile1DiiiPfS_S_ii,"",@"SHT_CUDA_INFO"
	.sectionflags	@""
	.align	4


	//----- nvinfo : EIATTR_CUDA_API_VERSION
	.align		4
        /*0000*/ 	.byte	0x04, 0x37
        /*0002*/ 	.short	(.L_7 - .L_6)
.L_6:
        /*0004*/ 	.word	0x00000082


	//----- nvinfo : EIATTR_KPARAM_INFO
	.align		4
.L_7:
        /*0008*/ 	.byte	0x04, 0x17
        /*000a*/ 	.short	(.L_9 - .L_8)
.L_8:
        /*000c*/ 	.word	0x00000000
        /*0010*/ 	.short	0x0007
        /*0012*/ 	.short	0x002c
        /*0014*/ 	.byte	0x00, 0xf0, 0x11, 0x00


	//----- nvinfo : EIATTR_KPARAM_INFO
	.align		4
.L_9:
        /*0018*/ 	.byte	0x04, 0x17
        /*001a*/ 	.short	(.L_11 - .L_10)
.L_10:
        /*001c*/ 	.word	0x00000000
        /*0020*/ 	.short	0x0006
        /*0022*/ 	.short	0x0028
        /*0024*/ 	.byte	0x00, 0xf0, 0x11, 0x00


	//----- nvinfo : EIATTR_KPARAM_INFO
	.align		4
.L_11:
        /*0028*/ 	.byte	0x04, 0x17
        /*002a*/ 	.short	(.L_13 - .L_12)
.L_12:
        /*002c*/ 	.word	0x00000000
        /*0030*/ 	.short	0x0005
        /*0032*/ 	.short	0x0020
        /*0034*/ 	.byte	0x00, 0xf5, 0x21, 0x00


	//----- nvinfo : EIATTR_KPARAM_INFO
	.align		4
.L_13:
        /*0038*/ 	.byte	0x04, 0x17
        /*003a*/ 	.short	(.L_15 - .L_14)
.L_14:
        /*003c*/ 	.word	0x00000000
        /*0040*/ 	.short	0x0004
        /*0042*/ 	.short	0x0018
        /*0044*/ 	.byte	0x00, 0xf5, 0x21, 0x00


	//----- nvinfo : EIATTR_KPARAM_INFO
	.align		4
.L_15:
        /*0048*/ 	.byte	0x04, 0x17
        /*004a*/ 	.short	(.L_17 - .L_16)
.L_16:
        /*004c*/ 	.word	0x00000000
        /*0050*/ 	.short	0x0003
        /*0052*/ 	.short	0x0010
        /*0054*/ 	.byte	0x00, 0xf5, 0x21, 0x00


	//----- nvinfo : EIATTR_KPARAM_INFO
	.align		4
.L_17:
        /*0058*/ 	.byte	0x04, 0x17
        /*005a*/ 	.short	(.L_19 - .L_18)
.L_18:
        /*005c*/ 	.word	0x00000000
        /*0060*/ 	.short	0x0002
        /*0062*/ 	.short	0x0008
        /*0064*/ 	.byte	0x00, 0xf0, 0x11, 0x00


	//----- nvinfo : EIATTR_KPARAM_INFO
	.align		4
.L_19:
        /*0068*/ 	.byte	0x04, 0x17
        /*006a*/ 	.short	(.L_21 - .L_20)
.L_20:
        /*006c*/ 	.word	0x00000000
        /*0070*/ 	.short	0x0001
        /*0072*/ 	.short	0x0004
        /*0074*/ 	.byte	0x00, 0xf0, 0x11, 0x00


	//----- nvinfo : EIATTR_KPARAM_INFO
	.align		4
.L_21:
        /*0078*/ 	.byte	0x04, 0x17
        /*007a*/ 	.short	(.L_23 - .L_22)
.L_22:
        /*007c*/ 	.word	0x00000000
        /*0080*/ 	.short	0x0000
        /*0082*/ 	.short	0x0000
        /*0084*/ 	.byte	0x00, 0xf0, 0x11, 0x00


	//----- nvinfo : EIATTR_SPARSE_MMA_MASK
	.align		4
.L_23:
        /*0088*/ 	.byte	0x03, 0x50
        /*008a*/ 	.short	0x0000


	//----- nvinfo : EIATTR_MAXREG_COUNT
	.align		4
        /*008c*/ 	.byte	0x03, 0x1b
        /*008e*/ 	.short	0x00ff


	//----- nvinfo : EIATTR_NUM_BARRIERS
	.align		4
        /*0090*/ 	.byte	0x02, 0x4c
        /*0092*/ 	.byte	0x01
	.zero		1


	//----- nvinfo : EIATTR_MERCURY_ISA_VERSION
	.align		4
        /*0094*/ 	.byte	0x03, 0x5f
        /*0096*/ 	.short	0x0101


	//----- nvinfo : EIATTR_VRC_CTA_INIT_COUNT
	.align		4
        /*0098*/ 	.byte	0x02, 0x4a
	.zero		1
	.zero		1


	//----- nvinfo : EIATTR_EXIT_INSTR_OFFSETS
	.align		4
        /*009c*/ 	.byte	0x04, 0x1c
        /*009e*/ 	.short	(.L_25 - .L_24)


	//   ....[0]....
.L_24:
        /*00a0*/ 	.word	0x00000c50


	//----- nvinfo : EIATTR_CBANK_PARAM_SIZE
	.align		4
.L_25:
        /*00a4*/ 	.byte	0x03, 0x19
        /*00a6*/ 	.short	0x0030


	//----- nvinfo : EIATTR_PARAM_CBANK
	.align		4
        /*00a8*/ 	.byte	0x04, 0x0a
        /*00aa*/ 	.short	(.L_27 - .L_26)
	.align		4
.L_26:
        /*00ac*/ 	.word	index@(.nv.constant0._Z11blockTile1DiiiPfS_S_ii)
        /*00b0*/ 	.short	0x0380
        /*00b2*/ 	.short	0x0030


	//----- nvinfo : EIATTR_SW_WAR
	.align		4
.L_27:
        /*00b4*/ 	.byte	0x04, 0x36
        /*00b6*/ 	.short	(.L_29 - .L_28)
.L_28:
        /*00b8*/ 	.word	0x00000008
.L_29:


//--------------------- .nv.callgraph             --------------------------
	.section	.nv.callgraph,"",@"SHT_CUDA_CALLGRAPH"
	.align	4
	.sectionentsize	8
	.align		4
        /*0000*/ 	.word	0x00000000
	.align		4
        /*0004*/ 	.word	0xffffffff
	.align		4
        /*0008*/ 	.word	0x00000000
	.align		4
        /*000c*/ 	.word	0xfffffffe
	.align		4
        /*0010*/ 	.word	0x00000000
	.align		4
        /*0014*/ 	.word	0xfffffffd
	.align		4
        /*0018*/ 	.word	0x00000000
	.align		4
        /*001c*/ 	.word	0xfffffffc


//--------------------- .text._Z11blockTile1DiiiPfS_S_ii --------------------------
	.section	.text._Z11blockTile1DiiiPfS_S_ii,"ax",@progbits
	.align	128
        .global         _Z11blockTile1DiiiPfS_S_ii
        .type           _Z11blockTile1DiiiPfS_S_ii,@function
        .size           _Z11blockTile1DiiiPfS_S_ii,(.L_x_2 - _Z11blockTile1DiiiPfS_S_ii)
        .other          _Z11blockTile1DiiiPfS_S_ii,@"STO_CUDA_ENTRY STV_DEFAULT"
_Z11blockTile1DiiiPfS_S_ii:
.text._Z11blockTile1DiiiPfS_S_ii:
[----:B------:R-:W-:Y:S01]  /*0000*/  LDC R1, c[0x0][0x37c] ;  /* 0x0000df00ff017b82 */ /* 0x000fe20000000800 */
[----:B------:R-:W0:Y:S07]  /*0010*/  S2R R32, SR_CTAID.X ;  /* 0x0000000000207919 */ /* 0x000e2e0000002500 */
[----:B------:R-:W1:Y:S01]  /*0020*/  S2UR UR7, SR_CgaCtaId ;  /* 0x00000000000779c3 */ /* 0x000e620000008800 */
[----:B------:R-:W2:Y:S01]  /*0030*/  LDCU.128 UR8, c[0x0][0x390] ;  /* 0x00007200ff0877ac */ /* 0x000ea20008000c00 */
[----:B------:R-:W-:Y:S01]  /*0040*/  HFMA2 R26, -RZ, RZ, 0, 0 ;  /* 0x00000000ff1a7431 */ /* 0x000fe200000001ff */
[----:B------:R-:W3:Y:S01]  /*0050*/  S2R R33, SR_CTAID.Y ;  /* 0x0000000000217919 */ /* 0x000ee20000002600 */
[----:B------:R-:W-:Y:S01]  /*0060*/  CS2R R34, SRZ ;  /* 0x0000000000227805 */ /* 0x000fe2000001ff00 */
[----:B------:R-:W-:Y:S01]  /*0070*/  UMOV UR5, URZ ;  /* 0x000000ff00057c82 */ /* 0x000fe20008000000 */
[----:B------:R-:W-:Y:S01]  /*0080*/  UMOV UR4, URZ ;  /* 0x000000ff00047c82 */ /* 0x000fe20008000000 */
[----:B------:R-:W4:Y:S01]  /*0090*/  S2R R30, SR_TID.X ;  /* 0x00000000001e7919 */ /* 0x000f220000002100 */
[----:B------:R-:W-:-:S02]  /*00a0*/  CS2R R20, SRZ ;  /* 0x0000000000147805 */ /* 0x000fc4000001ff00 */
[----:B------:R-:W-:Y:S02]  /*00b0*/  MOV R40, RZ ;  /* 0x000000ff00287202 */ /* 0x000fe40000000f00 */
[----:B------:R-:W-:Y:S02]  /*00c0*/  CS2R R24, SRZ ;  /* 0x0000000000187805 */ /* 0x000fe4000001ff00 */
[----:B0-----:R-:W-:Y:S01]  /*00d0*/  SHF.L.U32 R32, R32, 0x6, RZ ;  /* 0x0000000620207819 */ /* 0x001fe200000006ff */
[----:B---3--:R-:W-:-:S04]  /*00e0*/  IMAD R33, R33, 0x3ff00, RZ ;  /* 0x0003ff0021217824 */ /* 0x008fc800078e02ff */
[----:B------:R-:W-:Y:S01]  /*00f0*/  IMAD.WIDE.U32 R4, R32, 0x4, RZ ;  /* 0x0000000420047825 */ /* 0x000fe200078e00ff */
[----:B----4-:R-:W-:-:S03]  /*0100*/  SHF.R.U64 R7, R30, 0x6, RZ ;  /* 0x000000061e077819 */ /* 0x010fc600000012ff */
[----:B------:R-:W-:Y:S01]  /*0110*/  IMAD.WIDE.U32 R2, R33, 0x4, RZ ;  /* 0x0000000421027825 */ /* 0x000fe200078e00ff */
[----:B------:R-:W-:Y:S02]  /*0120*/  SHF.R.U64 R9, R30, 0x3, RZ ;  /* 0x000000031e097819 */ /* 0x000fe400000012ff */
[----:B------:R-:W-:Y:S01]  /*0130*/  SHF.R.U32.HI R29, RZ, 0x4, R30 ;  /* 0x00000004ff1d7819 */ /* 0x000fe2000001161e */
[----:B------:R-:W-:-:S03]  /*0140*/  IMAD.WIDE.U32 R4, R7, 0x3ff0, R4 ;  /* 0x00003ff007047825 */ /* 0x000fc600078e0004 */
[----:B------:R-:W-:Y:S01]  /*0150*/  LOP3.LUT R29, R29, 0x3c, RZ, 0xc0, !PT ;  /* 0x0000003c1d1d7812 */ /* 0x000fe200078ec0ff */
[----:B------:R-:W-:Y:S01]  /*0160*/  IMAD.WIDE.U32 R2, R9, 0x3ff0, R2 ;  /* 0x00003ff009027825 */ /* 0x000fe200078e0002 */
[----:B------:R-:W-:Y:S02]  /*0170*/  IADD3 R7, PT, PT, R5, UR5, RZ ;  /* 0x0000000505077c10 */ /* 0x000fe4000fffe0ff */
[C---:B------:R-:W-:Y:S02]  /*0180*/  LOP3.LUT R9, R30.reuse, 0x3f, RZ, 0xc0, !PT ;  /* 0x0000003f1e097812 */ /* 0x040fe400078ec0ff */
[----:B------:R-:W-:Y:S02]  /*0190*/  MOV R6, R4 ;  /* 0x0000000400067202 */ /* 0x000fe40000000f00 */
[----:B------:R-:W-:Y:S01]  /*01a0*/  IADD3 R3, PT, PT, R3, UR4, RZ ;  /* 0x0000000403037c10 */ /* 0x000fe2000fffe0ff */
[----:B------:R-:W-:Y:S01]  /*01b0*/  UMOV UR4, 0x400 ;  /* 0x0000040000047882 */ /* 0x000fe20000000000 */
[----:B------:R-:W-:Y:S01]  /*01c0*/  LOP3.LUT R5, R30, 0x7, RZ, 0xc0, !PT ;  /* 0x000000071e057812 */ /* 0x000fe200078ec0ff */
[----:B------:R-:W-:Y:S01]  /*01d0*/  UIADD3 UR6, UPT, UPT, UR4, 0x800, URZ ;  /* 0x0000080004067890 */ /* 0x000fe2000fffe0ff */
[----:B------:R-:W-:Y:S01]  /*01e0*/  IMAD.WIDE.U32 R6, R9, 0x4, R6 ;  /* 0x0000000409067825 */ /* 0x000fe200078e0006 */
[----:B-1----:R-:W-:-:S02]  /*01f0*/  ULEA UR5, UR7, UR4, 0x18 ;  /* 0x0000000407057291 */ /* 0x002fc4000f8ec0ff */
[----:B------:R-:W-:Y:S01]  /*0200*/  ULEA UR6, UR7, UR6, 0x18 ;  /* 0x0000000607067291 */ /* 0x000fe2000f8ec0ff */
[----:B------:R-:W-:Y:S01]  /*0210*/  IMAD.WIDE.U32 R4, R5, 0x4, R2 ;  /* 0x0000000405047825 */ /* 0x000fe200078e0002 */
[----:B--2---:R-:W-:Y:S01]  /*0220*/  IADD3 R28, P1, PT, R6, UR10, RZ ;  /* 0x0000000a061c7c10 */ /* 0x004fe2000ff3e0ff */
[----:B------:R-:W-:Y:S01]  /*0230*/  UMOV UR4, URZ ;  /* 0x000000ff00047c82 */ /* 0x000fe20008000000 */
[----:B------:R-:W-:Y:S02]  /*0240*/  LEA R31, R30, UR5, 0x2 ;  /* 0x000000051e1f7c11 */ /* 0x000fe4000f8e10ff */
[----:B------:R-:W-:Y:S02]  /*0250*/  IADD3 R3, P0, PT, R4, UR8, RZ ;  /* 0x0000000804037c10 */ /* 0x000fe4000ff1e0ff */
[----:B------:R-:W-:Y:S02]  /*0260*/  IADD3.X R0, PT, PT, R7, UR11, RZ, P1, !PT ;  /* 0x0000000b07007c10 */ /* 0x000fe40008ffe4ff */
[----:B------:R-:W-:-:S02]  /*0270*/  LEA R30, R30, UR6, 0x2 ;  /* 0x000000061e1e7c11 */ /* 0x000fc4000f8e10ff */
[----:B------:R-:W-:Y:S01]  /*0280*/  IADD3.X R2, PT, PT, R5, UR9, RZ, P0, !PT ;  /* 0x0000000905027c10 */ /* 0x000fe200087fe4ff */
[----:B------:R-:W0:Y:S01]  /*0290*/  LDCU.64 UR8, c[0x0][0x358] ;  /* 0x00006b00ff0877ac */ /* 0x000e220008000a00 */
[----:B------:R-:W-:-:S05]  /*02a0*/  NOP ;  /* 0x0000000000007918 */ /* 0x000fca0000000000 */
.L_x_0:
[----:B------:R-:W-:Y:S02]  /*02b0*/  MOV R6, R3 ;  /* 0x0000000300067202 */ /* 0x000fe40000000f00 */
[----:B------:R-:W-:Y:S02]  /*02c0*/  MOV R7, R2 ;  /* 0x0000000200077202 */ /* 0x000fe40000000f00 */
[----:B------:R-:W-:Y:S02]  /*02d0*/  MOV R5, R0 ;  /* 0x0000000000057202 */ /* 0x000fe40000000f00 */
[----:B------:R-:W-:Y:S01]  /*02e0*/  MOV R4, R28 ;  /* 0x0000001c00047202 */ /* 0x000fe20000000f00 */
[----:B0-----:R-:W2:Y:S04]  /*02f0*/  LDG.E R6, desc[UR8][R6.64] ;  /* 0x0000000806067981 */ /* 0x001ea8000c1e1900 */
[----:B------:R-:W3:Y:S01]  /*0300*/  LDG.E R5, desc[UR8][R4.64] ;  /* 0x0000000804057981 */ /* 0x000ee2000c1e1900 */
[----:B------:R-:W-:Y:S01]  /*0310*/  UISETP.GE.U32.AND UP0, UPT, UR4, 0xff4, UPT ;  /* 0x00000ff40400788c */ /* 0x000fe2000bf06070 */
[----:B------:R-:W-:Y:S01]  /*0320*/  IADD3 R3, P0, PT, R3, 0x20, RZ ;  /* 0x0000002003037810 */ /* 0x000fe20007f1e0ff */
[----:B------:R-:W-:Y:S01]  /*0330*/  UIADD3 UR7, UPT, UPT, UR4, 0x8, URZ ;  /* 0x0000000804077890 */ /* 0x000fe2000fffe0ff */
[----:B------:R-:W-:-:S02]  /*0340*/  IADD3 R28, P1, PT, R28, 0x1ff80, RZ ;  /* 0x0001ff801c1c7810 */ /* 0x000fc40007f3e0ff */
[----:B------:R-:W-:Y:S02]  /*0350*/  IADD3.X R2, PT, PT, RZ, R2, RZ, P0, !PT ;  /* 0x00000002ff027210 */ /* 0x000fe400007fe4ff */
[----:B------:R-:W-:Y:S02]  /*0360*/  IADD3.X R0, PT, PT, RZ, R0, RZ, P1, !PT ;  /* 0x00000000ff007210 */ /* 0x000fe40000ffe4ff */
[----:B------:R-:W-:Y:S01]  /*0370*/  UMOV UR4, UR7 ;  /* 0x0000000700047c82 */ /* 0x000fe20008000000 */
[----:B--2---:R-:W-:Y:S04]  /*0380*/  STS [R31], R6 ;  /* 0x000000061f007388 */ /* 0x004fe80000000800 */
[----:B---3--:R-:W-:Y:S01]  /*0390*/  STS [R30], R5 ;  /* 0x000000051e007388 */ /* 0x008fe20000000800 */
[----:B------:R-:W-:Y:S06]  /*03a0*/  BAR.SYNC.DEFER_BLOCKING 0x0 ;  /* 0x0000000000007b1d */ /* 0x000fec0000010000 */
[----:B------:R-:W-:Y:S04]  /*03b0*/  LDS R27, [R29+UR6] ;  /* 0x000000061d1b7984 */ /* 0x000fe80008000800 */
[----:B------:R-:W0:Y:S04]  /*03c0*/  LDS.128 R8, [UR5] ;  /* 0x00000005ff087984 */ /* 0x000e280008000c00 */
[----:B------:R-:W1:Y:S04]  /*03d0*/  LDS.128 R12, [UR5+0x20] ;  /* 0x00002005ff0c7984 */ /* 0x000e680008000c00 */
[----:B------:R-:W2:Y:S04]  /*03e0*/  LDS R37, [R29+UR6+0x100] ;  /* 0x000100061d257984 */ /* 0x000ea80008000800 */
[----:B------:R-:W3:Y:S04]  /*03f0*/  LDS R36, [R29+UR6+0x200] ;  /* 0x000200061d247984 */ /* 0x000ee80008000800 */
[----:B------:R-:W4:Y:S04]  /*0400*/  LDS.128 R16, [UR5+0x40] ;  /* 0x00004005ff107984 */ /* 0x000f280008000c00 */
[----:B------:R-:W5:Y:S01]  /*0410*/  LDS.128 R4, [UR5+0x60] ;  /* 0x00006005ff047984 */ /* 0x000f620008000c00 */
[----:B0-----:R-:W-:-:S03]  /*0420*/  FFMA R8, R27, R8, R34 ;  /* 0x000000081b087223 */ /* 0x001fc60000000022 */
[----:B------:R-:W0:Y:S01]  /*0430*/  LDS R34, [R29+UR6+0x300] ;  /* 0x000300061d227984 */ /* 0x000e220008000800 */
[----:B-1----:R-:W-:-:S04]  /*0440*/  FFMA R12, R27, R12, R25 ;  /* 0x0000000c1b0c7223 */ /* 0x002fc80000000019 */
[C---:B--2---:R-:W-:Y:S01]  /*0450*/  FFMA R13, R37.reuse, R13, R12 ;  /* 0x0000000d250d7223 */ /* 0x044fe2000000000c */
[----:B------:R-:W-:-:S03]  /*0460*/  FFMA R9, R37, R9, R8 ;  /* 0x0000000925097223 */ /* 0x000fc60000000008 */
[C---:B---3--:R-:W-:Y:S01]  /*0470*/  FFMA R14, R36.reuse, R14, R13 ;  /* 0x0000000e240e7223 */ /* 0x048fe2000000000d */
[----:B------:R-:W-:Y:S01]  /*0480*/  FFMA R9, R36, R10, R9 ;  /* 0x0000000a24097223 */ /* 0x000fe20000000009 */
[----:B----4-:R-:W-:-:S04]  /*0490*/  FFMA R16, R27, R16, R24 ;  /* 0x000000101b107223 */ /* 0x010fc80000000018 */
[----:B------:R-:W-:Y:S01]  /*04a0*/  FFMA R17, R37, R17, R16 ;  /* 0x0000001125117223 */ /* 0x000fe20000000010 */
[----:B-----5:R-:W-:-:S03]  /*04b0*/  FFMA R4, R27, R4, R40 ;  /* 0x000000041b047223 */ /* 0x020fc60000000028 */
[----:B------:R-:W-:Y:S01]  /*04c0*/  FFMA R17, R36, R18, R17 ;  /* 0x0000001224117223 */ /* 0x000fe20000000011 */
[----:B------:R-:W-:-:S04]  /*04d0*/  FFMA R5, R37, R5, R4 ;  /* 0x0000000525057223 */ /* 0x000fc80000000004 */
[----:B------:R-:W-:Y:S01]  /*04e0*/  FFMA R6, R36, R6, R5 ;  /* 0x0000000624067223 */ /* 0x000fe20000000005 */
[C---:B0-----:R-:W-:Y:S01]  /*04f0*/  FFMA R38, R34.reuse, R15, R14 ;  /* 0x0000000f22267223 */ /* 0x041fe2000000000e */
[C---:B------:R-:W-:Y:S01]  /*0500*/  FFMA R39, R34.reuse, R11, R9 ;  /* 0x0000000b22277223 */ /* 0x040fe20000000009 */
[----:B------:R-:W0:Y:S01]  /*0510*/  LDS.128 R12, [UR5+0xa0] ;  /* 0x0000a005ff0c7984 */ /* 0x000e220008000c00 */
[----:B------:R-:W-:-:S03]  /*0520*/  FFMA R41, R34, R7, R6 ;  /* 0x0000000722297223 */ /* 0x000fc60000000006 */
[----:B------:R-:W1:Y:S01]  /*0530*/  LDS.128 R8, [UR5+0x80] ;  /* 0x00008005ff087984 */ /* 0x000e620008000c00 */
[C---:B0-----:R-:W-:Y:S01]  /*0540*/  FFMA R4, R27.reuse, R12, R21 ;  /* 0x0000000c1b047223 */ /* 0x041fe20000000015 */
[----:B------:R-:W-:Y:S02]  /*0550*/  FFMA R12, R34, R19, R17 ;  /* 0x00000013220c7223 */ /* 0x000fe40000000011 */
[----:B------:R-:W0:Y:S01]  /*0560*/  LDS.128 R16, [UR5+0xc0] ;  /* 0x0000c005ff107984 */ /* 0x000e220008000c00 */
[----:B-1----:R-:W-:Y:S01]  /*0570*/  FFMA R8, R27, R8, R20 ;  /* 0x000000081b087223 */ /* 0x002fe20000000014 */
[C---:B------:R-:W-:Y:S02]  /*0580*/  FFMA R13, R37.reuse, R13, R4 ;  /* 0x0000000d250d7223 */ /* 0x040fe40000000004 */
[----:B------:R-:W1:Y:S01]  /*0590*/  LDS.128 R20, [UR5+0xe0] ;  /* 0x0000e005ff147984 */ /* 0x000e620008000c00 */
[----:B------:R-:W-:Y:S01]  /*05a0*/  FFMA R9, R37, R9, R8 ;  /* 0x0000000925097223 */ /* 0x000fe20000000008 */
[----:B------:R-:W-:-:S03]  /*05b0*/  FFMA R14, R36, R14, R13 ;  /* 0x0000000e240e7223 */ /* 0x000fc6000000000d */
[----:B------:R-:W-:-:S04]  /*05c0*/  FFMA R10, R36, R10, R9 ;  /* 0x0000000a240a7223 */ /* 0x000fc80000000009 */
[----:B------:R-:W-:Y:S02]  /*05d0*/  FFMA R40, R34, R11, R10 ;  /* 0x0000000b22287223 */ /* 0x000fe4000000000a */
[----:B------:R-:W-:Y:S01]  /*05e0*/  LDS.128 R8, [UR5+0x50] ;  /* 0x00005005ff087984 */ /* 0x000fe20008000c00 */
[C---:B0-----:R-:W-:Y:S01]  /*05f0*/  FFMA R16, R27.reuse, R16, R26 ;  /* 0x000000101b107223 */ /* 0x041fe2000000001a */
[----:B-1----:R-:W-:-:S03]  /*0600*/  FFMA R4, R27, R20, R35 ;  /* 0x000000141b047223 */ /* 0x002fc60000000023 */
[C---:B------:R-:W-:Y:S01]  /*0610*/  FFMA R17, R37.reuse, R17, R16 ;  /* 0x0000001125117223 */ /* 0x040fe20000000010 */
[----:B------:R-:W0:Y:S01]  /*0620*/  LDS R35, [R29+UR6+0x400] ;  /* 0x000400061d237984 */ /* 0x000e220008000800 */
[----:B------:R-:W-:Y:S01]  /*0630*/  FFMA R20, R34, R15, R14 ;  /* 0x0000000f22147223 */ /* 0x000fe2000000000e */
[----:B------:R-:W-:Y:S01]  /*0640*/  FFMA R37, R37, R21, R4 ;  /* 0x0000001525257223 */ /* 0x000fe20000000004 */
[C---:B------:R-:W-:Y:S01]  /*0650*/  FFMA R21, R36.reuse, R18, R17 ;  /* 0x0000001224157223 */ /* 0x040fe20000000011 */
[----:B------:R-:W1:Y:S02]  /*0660*/  LDS.128 R24, [UR5+0x10] ;  /* 0x00001005ff187984 */ /* 0x000e640008000c00 */
[----:B------:R-:W-:Y:S01]  /*0670*/  FFMA R22, R36, R22, R37 ;  /* 0x0000001624167223 */ /* 0x000fe20000000025 */
[----:B------:R-:W-:Y:S01]  /*0680*/  FFMA R21, R34, R19, R21 ;  /* 0x0000001322157223 */ /* 0x000fe20000000015 */
[----:B------:R-:W2:Y:S04]  /*0690*/  LDS R36, [R29+UR6+0x500] ;  /* 0x000500061d247984 */ /* 0x000ea80008000800 */
[----:B------:R-:W3:Y:S04]  /*06a0*/  LDS.128 R4, [UR5+0x30] ;  /* 0x00003005ff047984 */ /* 0x000ee80008000c00 */
[----:B------:R-:W4:Y:S01]  /*06b0*/  LDS R37, [R29+UR6+0x600] ;  /* 0x000600061d257984 */ /* 0x000f220008000800 */
[----:B0-----:R-:W-:-:S03]  /*06c0*/  FFMA R17, R35, R8, R12 ;  /* 0x0000000823117223 */ /* 0x001fc6000000000c */
[----:B------:R-:W0:Y:S01]  /*06d0*/  LDS.128 R12, [UR5+0x70] ;  /* 0x00007005ff0c7984 */ /* 0x000e220008000c00 */
[----:B-1----:R-:W-:-:S04]  /*06e0*/  FFMA R39, R35, R24, R39 ;  /* 0x0000001823277223 */ /* 0x002fc80000000027 */
[C---:B--2---:R-:W-:Y:S01]  /*06f0*/  FFMA R16, R36.reuse, R25, R39 ;  /* 0x0000001924107223 */ /* 0x044fe20000000027 */
[----:B------:R-:W-:Y:S01]  /*0700*/  FFMA R9, R36, R9, R17 ;  /* 0x0000000924097223 */ /* 0x000fe20000000011 */
[----:B------:R-:W1:Y:S01]  /*0710*/  LDS R39, [R29+UR6+0x700] ;  /* 0x000700061d277984 */ /* 0x000e620008000800 */
[----:B---3--:R-:W-:Y:S01]  /*0720*/  FFMA R4, R35, R4, R38 ;  /* 0x0000000423047223 */ /* 0x008fe20000000026 */
[----:B------:R-:W-:-:S03]  /*0730*/  FFMA R38, R34, R23, R22 ;  /* 0x0000001722267223 */ /* 0x000fc60000000016 */
[----:B------:R-:W-:Y:S01]  /*0740*/  FFMA R5, R36, R5, R4 ;  /* 0x0000000524057223 */ /* 0x000fe20000000004 */
[C---:B----4-:R-:W-:Y:S01]  /*0750*/  FFMA R26, R37.reuse, R26, R16 ;  /* 0x0000001a251a7223 */ /* 0x050fe20000000010 */
[C---:B------:R-:W-:Y:S01]  /*0760*/  FFMA R10, R37.reuse, R10, R9 ;  /* 0x0000000a250a7223 */ /* 0x040fe20000000009 */
[----:B------:R-:W2:Y:S01]  /*0770*/  LDS.128 R16, [UR5+0x90] ;  /* 0x00009005ff107984 */ /* 0x000ea20008000c00 */
[----:B------:R-:W-:Y:S01]  /*0780*/  FFMA R6, R37, R6, R5 ;  /* 0x0000000625067223 */ /* 0x000fe20000000005 */
[----:B0-----:R-:W-:-:S04]  /*0790*/  FFMA R41, R35, R12, R41 ;  /* 0x0000000c23297223 */ /* 0x001fc80000000029 */
[----:B------:R-:W-:Y:S01]  /*07a0*/  FFMA R12, R36, R13, R41 ;  /* 0x0000000d240c7223 */ /* 0x000fe20000000029 */
[C---:B-1----:R-:W-:Y:S01]  /*07b0*/  FFMA R25, R39.reuse, R7, R6 ;  /* 0x0000000727197223 */ /* 0x042fe20000000006 */
[----:B------:R-:W-:Y:S01]  /*07c0*/  FFMA R24, R39, R11, R10 ;  /* 0x0000000b27187223 */ /* 0x000fe2000000000a */
[----:B------:R-:W0:Y:S01]  /*07d0*/  LDS.128 R4, [UR5+0xb0] ;  /* 0x0000b005ff047984 */ /* 0x000e220008000c00 */
[----:B------:R-:W-:Y:S01]  /*07e0*/  FFMA R14, R37, R14, R12 ;  /* 0x0000000e250e7223 */ /* 0x000fe2000000000c */
[----:B------:R-:W-:Y:S02]  /*07f0*/  FFMA R34, R39, R27, R26 ;  /* 0x0000001b27227223 */ /* 0x000fe4000000001a */
[----:B------:R-:W1:Y:S01]  /*0800*/  LDS.128 R8, [UR5+0xd0] ;  /* 0x0000d005ff087984 */ /* 0x000e620008000c00 */
[----:B--2---:R-:W-:Y:S01]  /*0810*/  FFMA R13, R35, R16, R40 ;  /* 0x00000010230d7223 */ /* 0x004fe20000000028 */
[----:B------:R-:W-:-:S03]  /*0820*/  FFMA R40, R39, R15, R14 ;  /* 0x0000000f27287223 */ /* 0x000fc6000000000e */
[----:B------:R-:W-:-:S04]  /*0830*/  FFMA R12, R36, R17, R13 ;  /* 0x00000011240c7223 */ /* 0x000fc8000000000d */
[----:B------:R-:W-:Y:S01]  /*0840*/  FFMA R12, R37, R18, R12 ;  /* 0x00000012250c7223 */ /* 0x000fe2000000000c */
[C---:B0-----:R-:W-:Y:S01]  /*0850*/  FFMA R13, R35.reuse, R4, R20 ;  /* 0x00000004230d7223 */ /* 0x041fe20000000014 */
[----:B-1----:R-:W-:-:S03]  /*0860*/  FFMA R8, R35, R8, R21 ;  /* 0x0000000823087223 */ /* 0x002fc60000000015 */
[C---:B------:R-:W-:Y:S01]  /*0870*/  FFMA R4, R36.reuse, R5, R13 ;  /* 0x0000000524047223 */ /* 0x040fe2000000000d */
[----:B------:R-:W0:Y:S01]  /*0880*/  LDS.128 R20, [UR5+0xf0] ;  /* 0x0000f005ff147984 */ /* 0x000e220008000c00 */
[----:B------:R-:W-:Y:S02]  /*0890*/  FFMA R9, R36, R9, R8 ;  /* 0x0000000924097223 */ /* 0x000fe40000000008 */
[C---:B------:R-:W-:Y:S02]  /*08a0*/  FFMA R4, R37.reuse, R6, R4 ;  /* 0x0000000625047223 */ /* 0x040fe40000000004 */
[----:B------:R-:W-:-:S04]  /*08b0*/  FFMA R10, R37, R10, R9 ;  /* 0x0000000a250a7223 */ /* 0x000fc80000000009 */
[----:B------:R-:W-:Y:S01]  /*08c0*/  FFMA R26, R39, R11, R10 ;  /* 0x0000000b271a7223 */ /* 0x000fe2000000000a */
[----:B0-----:R-:W-:-:S04]  /*08d0*/  FFMA R20, R35, R20, R38 ;  /* 0x0000001423147223 */ /* 0x001fc80000000026 */
[----:B------:R-:W-:Y:S01]  /*08e0*/  FFMA R21, R36, R21, R20 ;  /* 0x0000001524157223 */ /* 0x000fe20000000014 */
[----:B------:R-:W-:-:S03]  /*08f0*/  FFMA R20, R39, R19, R12 ;  /* 0x0000001327147223 */ /* 0x000fc6000000000c */
[----:B------:R-:W-:Y:S01]  /*0900*/  FFMA R22, R37, R22, R21 ;  /* 0x0000001625167223 */ /* 0x000fe20000000015 */
[----:B------:R-:W-:-:S03]  /*0910*/  FFMA R21, R39, R7, R4 ;  /* 0x0000000727157223 */ /* 0x000fc60000000004 */
[----:B------:R-:W-:Y:S01]  /*0920*/  FFMA R35, R39, R23, R22 ;  /* 0x0000001727237223 */ /* 0x000fe20000000016 */
[----:B------:R-:W-:Y:S06]  /*0930*/  BAR.SYNC.DEFER_BLOCKING 0x0 ;  /* 0x0000000000007b1d */ /* 0x000fec0000010000 */
[----:B------:R-:W-:Y:S05]  /*0940*/  BRA.U !UP0, `(.L_x_0) ;  /* 0xfffffff908587547 */ /* 0x000fea000b83ffff */
[----:B------:R-:W0:Y:S01]  /*0950*/  S2R R2, SR_TID.X ;  /* 0x0000000000027919 */ /* 0x000e220000002100 */
[----:B------:R-:W1:Y:S01]  /*0960*/  LDC.64 R6, c[0x0][0x3a0] ;  /* 0x0000e800ff067b82 */ /* 0x000e620000000a00 */
[----:B------:R-:W2:Y:S01]  /*0970*/  LDCU.128 UR4, c[0x0][0x3a0] ;  /* 0x00007400ff0477ac */ /* 0x000ea20008000c00 */
[----:B0-----:R-:W-:Y:S02]  /*0980*/  SHF.R.U32.HI R0, RZ, 0x3, R2 ;  /* 0x00000003ff007819 */ /* 0x001fe40000011602 */
[----:B------:R-:W-:Y:S02]  /*0990*/  LOP3.LUT R2, R2, 0x3f, RZ, 0xc0, !PT ;  /* 0x0000003f02027812 */ /* 0x000fe400078ec0ff */
[----:B------:R-:W-:Y:S02]  /*09a0*/  LOP3.LUT R0, R0, 0x78, RZ, 0xc0, !PT ;  /* 0x0000007800007812 */ /* 0x000fe400078ec0ff */
[----:B------:R-:W-:-:S03]  /*09b0*/  IADD3 R32, PT, PT, R2, R33, R32 ;  /* 0x0000002102207210 */ /* 0x000fc60007ffe020 */
[----:B------:R-:W-:-:S05]  /*09c0*/  IMAD R3, R0, 0xffc, RZ ;  /* 0x00000ffc00037824 */ /* 0x000fca00078e02ff */
[----:B------:R-:W-:-:S05]  /*09d0*/  IADD3 R5, PT, PT, R32, R3, RZ ;  /* 0x0000000320057210 */ /* 0x000fca0007ffe0ff */
[----:B-1----:R-:W-:-:S05]  /*09e0*/  IMAD.WIDE.U32 R6, R5, 0x4, R6 ;  /* 0x0000000405067825 */ /* 0x002fca00078e0006 */
[----:B------:R-:W3:Y:S01]  /*09f0*/  LDG.E R9, desc[UR8][R6.64] ;  /* 0x0000000806097981 */ /* 0x000ee2000c1e1900 */
[----:B--2---:R-:W-:Y:S02]  /*0a00*/  I2FP.F32.S32 R0, UR7 ;  /* 0x0000000700007c45 */ /* 0x004fe40008201400 */
[----:B------:R-:W-:Y:S02]  /*0a10*/  IADD3 R3, P0, PT, R32, R3, RZ ;  /* 0x0000000320037210 */ /* 0x000fe40007f1e0ff */
[----:B------:R-:W-:Y:S02]  /*0a20*/  I2FP.F32.S32 R5, UR6 ;  /* 0x0000000600057c45 */ /* 0x000fe40008201400 */
[----:B------:R-:W-:Y:S02]  /*0a30*/  LEA R2, P1, R3, UR4, 0x2 ;  /* 0x0000000403027c11 */ /* 0x000fe4000f8210ff */
[----:B------:R-:W-:-:S04]  /*0a40*/  IADD3.X R4, PT, PT, RZ, RZ, RZ, P0, !PT ;  /* 0x000000ffff047210 */ /* 0x000fc800007fe4ff */
[----:B------:R-:W-:Y:S01]  /*0a50*/  LEA.HI.X R3, R3, UR5, R4, 0x2, P1 ;  /* 0x0000000503037c11 */ /* 0x000fe200088f1404 */
[----:B---3--:R-:W-:-:S04]  /*0a60*/  FMUL R9, R0, R9 ;  /* 0x0000000900097220 */ /* 0x008fc80000400000 */
[----:B------:R-:W-:-:S05]  /*0a70*/  FFMA R9, R34, R5, R9 ;  /* 0x0000000522097223 */ /* 0x000fca0000000009 */
[----:B------:R-:W-:Y:S04]  /*0a80*/  STG.E desc[UR8][R6.64], R9 ;  /* 0x0000000906007986 */ /* 0x000fe8000c101908 */
[----:B------:R-:W2:Y:S04]  /*0a90*/  LDG.E R11, desc[UR8][R2.64+0x3ff0] ;  /* 0x003ff008020b7981 */ /* 0x000ea8000c1e1900 */
[----:B------:R-:W3:Y:S04]  /*0aa0*/  LDG.E R13, desc[UR8][R2.64+0x7fe0] ;  /* 0x007fe008020d7981 */ /* 0x000ee8000c1e1900 */
[----:B------:R-:W4:Y:S04]  /*0ab0*/  LDG.E R15, desc[UR8][R2.64+0xbfd0] ;  /* 0x00bfd008020f7981 */ /* 0x000f28000c1e1900 */
[----:B------:R-:W5:Y:S04]  /*0ac0*/  LDG.E R17, desc[UR8][R2.64+0xffc0] ;  /* 0x00ffc00802117981 */ /* 0x000f68000c1e1900 */
[----:B------:R-:W5:Y:S04]  /*0ad0*/  LDG.E R19, desc[UR8][R2.64+0x13fb0] ;  /* 0x013fb00802137981 */ /* 0x000f68000c1e1900 */
[----:B------:R-:W5:Y:S04]  /*0ae0*/  LDG.E R23, desc[UR8][R2.64+0x17fa0] ;  /* 0x017fa00802177981 */ /* 0x000f68000c1e1900 */
[----:B------:R-:W5:Y:S01]  /*0af0*/  LDG.E R27, desc[UR8][R2.64+0x1bf90] ;  /* 0x01bf9008021b7981 */ /* 0x000f62000c1e1900 */
[----:B--2---:R-:W-:-:S04]  /*0b00*/  FMUL R4, R0, R11 ;  /* 0x0000000b00047220 */ /* 0x004fc80000400000 */
[----:B------:R-:W-:Y:S01]  /*0b10*/  FFMA R25, R25, R5, R4 ;  /* 0x0000000519197223 */ /* 0x000fe20000000004 */
[C---:B---3--:R-:W-:Y:S01]  /*0b20*/  FMUL R13, R0.reuse, R13 ;  /* 0x0000000d000d7220 */ /* 0x048fe20000400000 */
[----:B----4-:R-:W-:-:S03]  /*0b30*/  FMUL R15, R0, R15 ;  /* 0x0000000f000f7220 */ /* 0x010fc60000400000 */
[----:B------:R-:W-:Y:S01]  /*0b40*/  FFMA R13, R24, R5, R13 ;  /* 0x00000005180d7223 */ /* 0x000fe2000000000d */
[----:B------:R-:W-:Y:S01]  /*0b50*/  STG.E desc[UR8][R2.64+0x3ff0], R25 ;  /* 0x003ff01902007986 */ /* 0x000fe2000c101908 */
[----:B-----5:R-:W-:Y:S01]  /*0b60*/  FMUL R17, R0, R17 ;  /* 0x0000001100117220 */ /* 0x020fe20000400000 */
[----:B------:R-:W-:Y:S02]  /*0b70*/  FFMA R15, R40, R5, R15 ;  /* 0x00000005280f7223 */ /* 0x000fe4000000000f */
[----:B------:R-:W-:Y:S01]  /*0b80*/  STG.E desc[UR8][R2.64+0x7fe0], R13 ;  /* 0x007fe00d02007986 */ /* 0x000fe2000c101908 */
[----:B------:R-:W-:Y:S01]  /*0b90*/  FMUL R4, R0, R19 ;  /* 0x0000001300047220 */ /* 0x000fe20000400000 */
[----:B------:R-:W-:Y:S02]  /*0ba0*/  FFMA R17, R20, R5, R17 ;  /* 0x0000000514117223 */ /* 0x000fe40000000011 */
[----:B------:R-:W-:Y:S01]  /*0bb0*/  STG.E desc[UR8][R2.64+0xbfd0], R15 ;  /* 0x00bfd00f02007986 */ /* 0x000fe2000c101908 */
[----:B------:R-:W-:Y:S01]  /*0bc0*/  FMUL R23, R0, R23 ;  /* 0x0000001700177220 */ /* 0x000fe20000400000 */
[----:B------:R-:W-:-:S02]  /*0bd0*/  FFMA R21, R21, R5, R4 ;  /* 0x0000000515157223 */ /* 0x000fc40000000004 */
[----:B------:R-:W-:Y:S01]  /*0be0*/  STG.E desc[UR8][R2.64+0xffc0], R17 ;  /* 0x00ffc01102007986 */ /* 0x000fe2000c101908 */
[----:B------:R-:W-:Y:S01]  /*0bf0*/  FMUL R0, R0, R27 ;  /* 0x0000001b00007220 */ /* 0x000fe20000400000 */
[-C--:B------:R-:W-:Y:S02]  /*0c00*/  FFMA R23, R26, R5.reuse, R23 ;  /* 0x000000051a177223 */ /* 0x080fe40000000017 */
[----:B------:R-:W-:Y:S01]  /*0c10*/  STG.E desc[UR8][R2.64+0x13fb0], R21 ;  /* 0x013fb01502007986 */ /* 0x000fe2000c101908 */
[----:B------:R-:W-:-:S03]  /*0c20*/  FFMA R5, R35, R5, R0 ;  /* 0x0000000523057223 */ /* 0x000fc60000000000 */
[----:B------:R-:W-:Y:S04]  /*0c30*/  STG.E desc[UR8][R2.64+0x17fa0], R23 ;  /* 0x017fa01702007986 */ /* 0x000fe8000c101908 */
[----:B------:R-:W-:Y:S01]  /*0c40*/  STG.E desc[UR8][R2.64+0x1bf90], R5 ;  /* 0x01bf900502007986 */ /* 0x000fe2000c101908 */
[----:B------:R-:W-:Y:S05]  /*0c50*/  EXIT ;  /* 0x000000000000794d */ /* 0x000fea0003800000 */
.L_x_1:
[----:B------:R-:W-:-:S00]  /*0c60*/  BRA `(.L_x_1) ;  /* 0xfffffffc00fc7947 */ /* 0x000fc0000383ffff */
[----:B------:R-:W-:-:S00]  /*0c70*/  NOP ;  /* 0x0000000000007918 */ /* 0x000fc00000000000 */
        /* <DEDUP_REMOVED lines=8> */
.L_x_2:


//--------------------- .nv.shared._Z11blockTile1DiiiPfS_S_ii --------------------------
	.section	.nv.shared._Z11blockTile1DiiiPfS_S_ii,"aw",@nobits
	.sectionflags	@""
	.align	4
.nv.shared._Z11blockTile1DiiiPfS_S_ii:
	.zero		5120


//--------------------- .nv.shared.reserved.0     --------------------------
	.section	.nv.shared.reserved.0,"aw",@nobits
	.weak		__nv_reservedSMEM_offset_0_alias
	.size		__nv_reservedSMEM_offset_0_alias, 0, 64
	.other		__nv_reservedSMEM_offset_0_alias,@"STO_CUDA_RESERVED_SHARED STV_DEFAULT"
__nv_reservedSMEM_offset_0_alias:
	.zero		0
	.zero		64


//--------------------- .nv.constant0._Z11blockTile1DiiiPfS_S_ii --------------------------
	.section	.nv.constant0._Z11blockTile1DiiiPfS_S_ii,"a",@progbits
	.sectionflags	@""
	.align	4
.nv.constant0._Z11blockTile1DiiiPfS_S_ii:
	.zero		944


//--------------------- SYMBOLS --------------------------

	.type		.nv.reservedSmem.offset0,@object
	.size		.nv.reservedSmem.offset0,0x4
	.type		.nv.reservedSmem.cap,@object
	.size		.nv.reservedSmem.cap,0x4
